//
// Generated by NVIDIA NVVM Compiler
//
// Compiler Build ID: CL-36424714
// Cuda compilation tools, release 13.0, V13.0.88
// Based on NVVM 20.0.0
//

.version 9.0
.target sm_100
.address_size 64

	// .globl	_Z26compute_column_multipliersPfii

.visible .entry _Z26compute_column_multipliersPfii(
	.param .u64 .ptr .align 1 _Z26compute_column_multipliersPfii_param_0,
	.param .u32 _Z26compute_column_multipliersPfii_param_1,
	.param .u32 _Z26compute_column_multipliersPfii_param_2
)
{
	.reg .pred 	%p<2>;
	.reg .b32 	%r<11>;
	.reg .b32 	%f<4>;
	.reg .b64 	%rd<7>;

	ld.param.u64 	%rd1, [_Z26compute_column_multipliersPfii_param_0];
	ld.param.u32 	%r2, [_Z26compute_column_multipliersPfii_param_1];
	ld.param.u32 	%r3, [_Z26compute_column_multipliersPfii_param_2];
	mov.u32 	%r4, %ctaid.x;
	mov.u32 	%r5, %ntid.x;
	mov.u32 	%r6, %tid.x;
	mad.lo.s32 	%r7, %r4, %r5, %r6;
	add.s32 	%r8, %r7, %r3;
	add.s32 	%r1, %r8, 1;
	setp.ge.s32 	%p1, %r1, %r2;
	@%p1 bra 	$L__BB0_2;
	cvta.to.global.u64 	%rd2, %rd1;
	mad.lo.s32 	%r9, %r1, %r2, %r3;
	mad.lo.s32 	%r10, %r3, %r2, %r3;
	mul.wide.s32 	%rd3, %r9, 4;
	add.s64 	%rd4, %rd2, %rd3;
	ld.global.f32 	%f1, [%rd4];
	mul.wide.s32 	%rd5, %r10, 4;
	add.s64 	%rd6, %rd2, %rd5;
	ld.global.f32 	%f2, [%rd6];
	div.rn.f32 	%f3, %f1, %f2;
	st.global.f32 	[%rd4], %f3;
$L__BB0_2:
	ret;

}
	// .globl	_Z16update_submatrixPfii
.visible .entry _Z16update_submatrixPfii(
	.param .u64 .ptr .align 1 _Z16update_submatrixPfii_param_0,
	.param .u32 _Z16update_submatrixPfii_param_1,
	.param .u32 _Z16update_submatrixPfii_param_2
)
{
	.reg .pred 	%p<2>;
	.reg .b32 	%r<19>;
	.reg .b32 	%f<6>;
	.reg .b64 	%rd<9>;

	ld.param.u64 	%rd1, [_Z16update_submatrixPfii_param_0];
	ld.param.u32 	%r3, [_Z16update_submatrixPfii_param_1];
	ld.param.u32 	%r4, [_Z16update_submatrixPfii_param_2];
	add.s32 	%r5, %r4, 1;
	mov.u32 	%r6, %ctaid.x;
	mov.u32 	%r7, %ntid.x;
	mov.u32 	%r8, %tid.x;
	mad.lo.s32 	%r9, %r6, %r7, %r8;
	add.s32 	%r1, %r9, %r5;
	mov.u32 	%r10, %ctaid.y;
	mov.u32 	%r11, %ntid.y;
	mov.u32 	%r12, %tid.y;
	mad.lo.s32 	%r13, %r10, %r11, %r12;
	add.s32 	%r2, %r13, %r5;
	max.s32 	%r14, %r2, %r1;
	setp.ge.s32 	%p1, %r14, %r3;
	@%p1 bra 	$L__BB1_2;
	cvta.to.global.u64 	%rd2, %rd1;
	mul.lo.s32 	%r15, %r2, %r3;
	add.s32 	%r16, %r15, %r1;
	add.s32 	%r17, %r15, %r4;
	mad.lo.s32 	%r18, %r4, %r3, %r1;
	mul.wide.s32 	%rd3, %r17, 4;
	add.s64 	%rd4, %rd2, %rd3;
	ld.global.f32 	%f1, [%rd4];
	mul.wide.s32 	%rd5, %r18, 4;
	add.s64 	%rd6, %rd2, %rd5;
	ld.global.f32 	%f2, [%rd6];
	mul.f32 	%f3, %f1, %f2;
	mul.wide.s32 	%rd7, %r16, 4;
	add.s64 	%rd8, %rd2, %rd7;
	ld.global.f32 	%f4, [%rd8];
	sub.f32 	%f5, %f4, %f3;
	st.global.f32 	[%rd8], %f5;
$L__BB1_2:
	ret;

}


// ===== COMPILED SASS (sm_100) =====

	.target	sm_100

	.elftype	@"ET_EXEC"


//--------------------- .note.nv.tkinfo           --------------------------
	.section	.note.nv.tkinfo,"",@"SHT_NOTE"
	.sectionflags	@"SHF_NOTE_NV_TKINFO"
	.tkinfo
        /*0018*/ 	.word	0x00000002
        /*0030*/ 	.string	""
        /*0030*/ 	.string	"ptxas"
        /*0030*/ 	.string	"Cuda compilation tools, release 13.0, V13.0.88"
        /*0030*/ 	.string	"Build cuda_13.0.r13.0/compiler.36424714_0"
        /*0030*/ 	.string	"-arch sm_100 -m 64 "



//--------------------- .note.nv.cuinfo           --------------------------
	.section	.note.nv.cuinfo,"",@"SHT_NOTE"
	.sectionflags	@"SHF_NOTE_NV_CUINFO"
        /*0018*/ 	.short	0x0002
        /*001a*/ 	.short	0x0064
        /*001c*/ 	.short	0x0082
	.zero		2


//--------------------- .nv.info                  --------------------------
	.section	.nv.info,"",@"SHT_CUDA_INFO"
	.align	4


	//----- nvinfo : EIATTR_REGCOUNT
	.align		4
        /*0000*/ 	.byte	0x04, 0x2f
        /*0002*/ 	.short	(.L_1 - .L_0)
	.align		4
.L_0:
        /*0004*/ 	.word	index@(_Z26compute_column_multipliersPfii)
        /*0008*/ 	.word	0x00000010


	//----- nvinfo : EIATTR_FRAME_SIZE
	.align		4
.L_1:
        /*000c*/ 	.byte	0x04, 0x11
        /*000e*/ 	.short	(.L_3 - .L_2)
	.align		4
.L_2:
        /*0010*/ 	.word	index@($__internal_0_$__cuda_sm3x_div_rn_noftz_f32_slowpath)
        /*0014*/ 	.word	0x00000000


	//----- nvinfo : EIATTR_FRAME_SIZE
	.align		4
.L_3:
        /*0018*/ 	.byte	0x04, 0x11
        /*001a*/ 	.short	(.L_5 - .L_4)
	.align		4
.L_4:
        /*001c*/ 	.word	index@(_Z26compute_column_multipliersPfii)
        /*0020*/ 	.word	0x00000000


	//----- nvinfo : EIATTR_REGCOUNT
	.align		4
.L_5:
        /*0024*/ 	.byte	0x04, 0x2f
        /*0026*/ 	.short	(.L_7 - .L_6)
	.align		4
.L_6:
        /*0028*/ 	.word	index@(_Z16update_submatrixPfii)
        /*002c*/ 	.word	0x0000000e


	//----- nvinfo : EIATTR_FRAME_SIZE
	.align		4
.L_7:
        /*0030*/ 	.byte	0x04, 0x11
        /*0032*/ 	.short	(.L_9 - .L_8)
	.align		4
.L_8:
        /*0034*/ 	.word	index@(_Z16update_submatrixPfii)
        /*0038*/ 	.word	0x00000000


	//----- nvinfo : EIATTR_MIN_STACK_SIZE
	.align		4
.L_9:
        /*003c*/ 	.byte	0x04, 0x12
        /*003e*/ 	.short	(.L_11 - .L_10)
	.align		4
.L_10:
        /*0040*/ 	.word	index@(_Z16update_submatrixPfii)
        /*0044*/ 	.word	0x00000000


	//----- nvinfo : EIATTR_MIN_STACK_SIZE
	.align		4
.L_11:
        /*0048*/ 	.byte	0x04, 0x12
        /*004a*/ 	.short	(.L_13 - .L_12)
	.align		4
.L_12:
        /*004c*/ 	.word	index@(_Z26compute_column_multipliersPfii)
        /*0050*/ 	.word	0x00000000
.L_13:


//--------------------- .nv.compat                --------------------------
	.section	.nv.compat,"",@"SHT_CUDA_COMPAT_INFO"
	.align	4
        /*0000*/ 	.byte	0x02, 0x09, 0x00, 0x00, 0x02, 0x02, 0x01, 0x00, 0x02, 0x05, 0x05, 0x00, 0x03, 0x07, 0x01, 0x01
        /*0010*/ 	.byte	0x02, 0x03, 0x00, 0x00, 0x02, 0x06, 0x01, 0x00, 0x04, 0x0b, 0x08, 0x00, 0x01, 0x00, 0x00, 0x00
        /*0020*/ 	.byte	0x00, 0x00, 0x00, 0x00


//--------------------- .nv.info._Z16update_submatrixPfii --------------------------
	.section	.nv.info._Z16update_submatrixPfii,"",@"SHT_CUDA_INFO"
	.sectionflags	@""
	.align	4


	//----- nvinfo : EIATTR_CUDA_API_VERSION
	.align		4
        /*0000*/ 	.byte	0x04, 0x37
        /*0002*/ 	.short	(.L_15 - .L_14)
.L_14:
        /*0004*/ 	.word	0x00000082


	//----- nvinfo : EIATTR_KPARAM_INFO
	.align		4
.L_15:
        /*0008*/ 	.byte	0x04, 0x17
        /*000a*/ 	.short	(.L_17 - .L_16)
.L_16:
        /*000c*/ 	.word	0x00000000
        /*0010*/ 	.short	0x0002
        /*0012*/ 	.short	0x000c
        /*0014*/ 	.byte	0x00, 0xf0, 0x11, 0x00


	//----- nvinfo : EIATTR_KPARAM_INFO
	.align		4
.L_17:
        /*0018*/ 	.byte	0x04, 0x17
        /*001a*/ 	.short	(.L_19 - .L_18)
.L_18:
        /*001c*/ 	.word	0x00000000
        /*0020*/ 	.short	0x0001
        /*0022*/ 	.short	0x0008
        /*0024*/ 	.byte	0x00, 0xf0, 0x11, 0x00


	//----- nvinfo : EIATTR_KPARAM_INFO
	.align		4
.L_19:
        /*0028*/ 	.byte	0x04, 0x17
        /*002a*/ 	.short	(.L_21 - .L_20)
.L_20:
        /*002c*/ 	.word	0x00000000
        /*0030*/ 	.short	0x0000
        /*0032*/ 	.short	0x0000
        /*0034*/ 	.byte	0x00, 0xf5, 0x21, 0x00


	//----- nvinfo : EIATTR_SPARSE_MMA_MASK
	.align		4
.L_21:
        /*0038*/ 	.byte	0x03, 0x50
        /*003a*/ 	.short	0x0000


	//----- nvinfo : EIATTR_MAXREG_COUNT
	.align		4
        /*003c*/ 	.byte	0x03, 0x1b
        /*003e*/ 	.short	0x00ff


	//----- nvinfo : EIATTR_MERCURY_ISA_VERSION
	.align		4
        /*0040*/ 	.byte	0x03, 0x5f
        /*0042*/ 	.short	0x0101


	//----- nvinfo : EIATTR_VRC_CTA_INIT_COUNT
	.align		4
        /*0044*/ 	.byte	0x02, 0x4a
	.zero		1
	.zero		1


	//----- nvinfo : EIATTR_EXIT_INSTR_OFFSETS
	.align		4
        /*0048*/ 	.byte	0x04, 0x1c
        /*004a*/ 	.short	(.L_23 - .L_22)


	//   ....[0]....
.L_22:
        /*004c*/ 	.word	0x000000f0


	//   ....[1]....
        /*0050*/ 	.word	0x000001d0


	//----- nvinfo : EIATTR_CBANK_PARAM_SIZE
	.align		4
.L_23:
        /*0054*/ 	.byte	0x03, 0x19
        /*0056*/ 	.short	0x0010


	//----- nvinfo : EIATTR_PARAM_CBANK
	.align		4
        /*0058*/ 	.byte	0x04, 0x0a
        /*005a*/ 	.short	(.L_25 - .L_24)
	.align		4
.L_24:
        /*005c*/ 	.word	index@(.nv.constant0._Z16update_submatrixPfii)
        /*0060*/ 	.short	0x0380
        /*0062*/ 	.short	0x0010


	//----- nvinfo : EIATTR_SW_WAR
	.align		4
.L_25:
        /*0064*/ 	.byte	0x04, 0x36
        /*0066*/ 	.short	(.L_27 - .L_26)
.L_26:
        /*0068*/ 	.word	0x00000008
.L_27:


//--------------------- .nv.info._Z26compute_column_multipliersPfii --------------------------
	.section	.nv.info._Z26compute_column_multipliersPfii,"",@"SHT_CUDA_INFO"
	.sectionflags	@""
	.align	4


	//----- nvinfo : EIATTR_CUDA_API_VERSION
	.align		4
        /*0000*/ 	.byte	0x04, 0x37
        /*0002*/ 	.short	(.L_29 - .L_28)
.L_28:
        /*0004*/ 	.word	0x00000082


	//----- nvinfo : EIATTR_KPARAM_INFO
	.align		4
.L_29:
        /*0008*/ 	.byte	0x04, 0x17
        /*000a*/ 	.short	(.L_31 - .L_30)
.L_30:
        /*000c*/ 	.word	0x00000000
        /*0010*/ 	.short	0x0002
        /*0012*/ 	.short	0x000c
        /*0014*/ 	.byte	0x00, 0xf0, 0x11, 0x00


	//----- nvinfo : EIATTR_KPARAM_INFO
	.align		4
.L_31:
        /*0018*/ 	.byte	0x04, 0x17
        /*001a*/ 	.short	(.L_33 - .L_32)
.L_32:
        /*001c*/ 	.word	0x00000000
        /*0020*/ 	.short	0x0001
        /*0022*/ 	.short	0x0008
        /*0024*/ 	.byte	0x00, 0xf0, 0x11, 0x00


	//----- nvinfo : EIATTR_KPARAM_INFO
	.align		4
.L_33:
        /*0028*/ 	.byte	0x04, 0x17
        /*002a*/ 	.short	(.L_35 - .L_34)
.L_34:
        /*002c*/ 	.word	0x00000000
        /*0030*/ 	.short	0x0000
        /*0032*/ 	.short	0x0000
        /*0034*/ 	.byte	0x00, 0xf5, 0x21, 0x00


	//----- nvinfo : EIATTR_SPARSE_MMA_MASK
	.align		4
.L_35:
        /*0038*/ 	.byte	0x03, 0x50
        /*003a*/ 	.short	0x0000


	//----- nvinfo : EIATTR_MAXREG_COUNT
	.align		4
        /*003c*/ 	.byte	0x03, 0x1b
        /*003e*/ 	.short	0x00ff


	//----- nvinfo : EIATTR_MERCURY_ISA_VERSION
	.align		4
        /*0040*/ 	.byte	0x03, 0x5f
        /*0042*/ 	.short	0x0101


	//----- nvinfo : EIATTR_VRC_CTA_INIT_COUNT
	.align		4
        /*0044*/ 	.byte	0x02, 0x4a
	.zero		1
	.zero		1


	//----- nvinfo : EIATTR_EXIT_INSTR_OFFSETS
	.align		4
        /*0048*/ 	.byte	0x04, 0x1c
        /*004a*/ 	.short	(.L_37 - .L_36)


	//   ....[0]....
.L_36:
        /*004c*/ 	.word	0x00000080


	//   ....[1]....
        /*0050*/ 	.word	0x000001f0


	//----- nvinfo : EIATTR_CRS_STACK_SIZE
	.align		4
.L_37:
        /*0054*/ 	.byte	0x04, 0x1e
        /*0056*/ 	.short	(.L_39 - .L_38)
.L_38:
        /*0058*/ 	.word	0x00000000


	//----- nvinfo : EIATTR_CBANK_PARAM_SIZE
	.align		4
.L_39:
        /*005c*/ 	.byte	0x03, 0x19
        /*005e*/ 	.short	0x0010


	//----- nvinfo : EIATTR_PARAM_CBANK
	.align		4
        /*0060*/ 	.byte	0x04, 0x0a
        /*0062*/ 	.short	(.L_41 - .L_40)
	.align		4
.L_40:
        /*0064*/ 	.word	index@(.nv.constant0._Z26compute_column_multipliersPfii)
        /*0068*/ 	.short	0x0380
        /*006a*/ 	.short	0x0010


	//----- nvinfo : EIATTR_SW_WAR
	.align		4
.L_41:
        /*006c*/ 	.byte	0x04, 0x36
        /*006e*/ 	.short	(.L_43 - .L_42)
.L_42:
        /*0070*/ 	.word	0x00000008
.L_43:


//--------------------- .nv.callgraph             --------------------------
	.section	.nv.callgraph,"",@"SHT_CUDA_CALLGRAPH"
	.align	4
	.sectionentsize	8
	.align		4
        /*0000*/ 	.word	0x00000000
	.align		4
        /*0004*/ 	.word	0xffffffff
	.align		4
        /*0008*/ 	.word	0x00000000
	.align		4
        /*000c*/ 	.word	0xfffffffe
	.align		4
        /*0010*/ 	.word	0x00000000
	.align		4
        /*0014*/ 	.word	0xfffffffd
	.align		4
        /*0018*/ 	.word	0x00000000
	.align		4
        /*001c*/ 	.word	0xfffffffc


//--------------------- .text._Z16update_submatrixPfii --------------------------
	.section	.text._Z16update_submatrixPfii,"ax",@progbits
	.align	128
        .global         _Z16update_submatrixPfii
        .type           _Z16update_submatrixPfii,@function
        .size           _Z16update_submatrixPfii,(.L_x_16 - _Z16update_submatrixPfii)
        .other          _Z16update_submatrixPfii,@"STO_CUDA_ENTRY STV_DEFAULT"
_Z16update_submatrixPfii:
.text._Z16update_submatrixPfii:
[----:B------:R-:W-:Y:S01]  /*0000*/  LDC R1, c[0x0][0x37c] ;  /* 0x0000df00ff017b82 */ /* 0x000fe20000000800 */
[----:B------:R-:W0:Y:S07]  /*0010*/  S2R R0, SR_TID.X ;  /* 0x0000000000007919 */ /* 0x000e2e0000002100 */
[----:B------:R-:W0:Y:S01]  /*0020*/  S2UR UR4, SR_CTAID.X ;  /* 0x00000000000479c3 */ /* 0x000e220000002500 */
[----:B------:R-:W1:Y:S07]  /*0030*/  S2R R2, SR_TID.Y ;  /* 0x0000000000027919 */ /* 0x000e6e0000002200 */
[----:B------:R-:W0:Y:S08]  /*0040*/  LDC R3, c[0x0][0x360] ;  /* 0x0000d800ff037b82 */ /* 0x000e300000000800 */
[----:B------:R-:W1:Y:S08]  /*0050*/  S2UR UR5, SR_CTAID.Y ;  /* 0x00000000000579c3 */ /* 0x000e700000002600 */
[----:B------:R-:W2:Y:S08]  /*0060*/  LDC.64 R10, c[0x0][0x388] ;  /* 0x0000e200ff0a7b82 */ /* 0x000eb00000000a00 */
[----:B------:R-:W1:Y:S01]  /*0070*/  LDC R5, c[0x0][0x364] ;  /* 0x0000d900ff057b82 */ /* 0x000e620000000800 */
[----:B0-----:R-:W-:Y:S01]  /*0080*/  IMAD R3, R3, UR4, R0 ;  /* 0x0000000403037c24 */ /* 0x001fe2000f8e0200 */
[----:B--2---:R-:W-:-:S04]  /*0090*/  IADD3 R0, PT, PT, R11, 0x1, RZ ;  /* 0x000000010b007810 */ /* 0x004fc80007ffe0ff */
[----:B------:R-:W-:Y:S01]  /*00a0*/  IADD3 R3, PT, PT, R0, R3, RZ ;  /* 0x0000000300037210 */ /* 0x000fe20007ffe0ff */
[----:B-1----:R-:W-:-:S05]  /*00b0*/  IMAD R5, R5, UR5, R2 ;  /* 0x0000000505057c24 */ /* 0x002fca000f8e0202 */
[----:B------:R-:W-:-:S04]  /*00c0*/  IADD3 R0, PT, PT, R0, R5, RZ ;  /* 0x0000000500007210 */ /* 0x000fc80007ffe0ff */
[----:B------:R-:W-:-:S04]  /*00d0*/  VIMNMX R5, PT, PT, R3, R0, !PT ;  /* 0x0000000003057248 */ /* 0x000fc80007fe0100 */
[----:B------:R-:W-:-:S13]  /*00e0*/  ISETP.GE.AND P0, PT, R5, R10, PT ;  /* 0x0000000a0500720c */ /* 0x000fda0003f06270 */
[----:B------:R-:W-:Y:S05]  /*00f0*/  @P0 EXIT ;  /* 0x000000000000094d */ /* 0x000fea0003800000 */
[----:B------:R-:W0:Y:S01]  /*0100*/  LDC.64 R6, c[0x0][0x380] ;  /* 0x0000e000ff067b82 */ /* 0x000e220000000a00 */
[----:B------:R-:W1:Y:S01]  /*0110*/  LDCU.64 UR4, c[0x0][0x358] ;  /* 0x00006b00ff0477ac */ /* 0x000e620008000a00 */
[CC--:B------:R-:W-:Y:S02]  /*0120*/  IMAD R5, R0.reuse, R10.reuse, R11 ;  /* 0x0000000a00057224 */ /* 0x0c0fe400078e020b */
[-CC-:B------:R-:W-:Y:S02]  /*0130*/  IMAD R11, R11, R10.reuse, R3.reuse ;  /* 0x0000000a0b0b7224 */ /* 0x180fe400078e0203 */
[----:B------:R-:W-:Y:S02]  /*0140*/  IMAD R9, R0, R10, R3 ;  /* 0x0000000a00097224 */ /* 0x000fe400078e0203 */
[----:B0-----:R-:W-:-:S04]  /*0150*/  IMAD.WIDE R2, R5, 0x4, R6 ;  /* 0x0000000405027825 */ /* 0x001fc800078e0206 */
[--C-:B------:R-:W-:Y:S02]  /*0160*/  IMAD.WIDE R4, R11, 0x4, R6.reuse ;  /* 0x000000040b047825 */ /* 0x100fe400078e0206 */
[----:B-1----:R-:W2:Y:S02]  /*0170*/  LDG.E R2, desc[UR4][R2.64] ;  /* 0x0000000402027981 */ /* 0x002ea4000c1e1900 */
[----:B------:R-:W-:Y:S02]  /*0180*/  IMAD.WIDE R6, R9, 0x4, R6 ;  /* 0x0000000409067825 */ /* 0x000fe400078e0206 */
[----:B------:R-:W2:Y:S04]  /*0190*/  LDG.E R5, desc[UR4][R4.64] ;  /* 0x0000000404057981 */ /* 0x000ea8000c1e1900 */
[----:B------:R-:W2:Y:S02]  /*01a0*/  LDG.E R9, desc[UR4][R6.64] ;  /* 0x0000000406097981 */ /* 0x000ea4000c1e1900 */
[----:B--2---:R-:W-:-:S05]  /*01b0*/  FFMA R9, -R2, R5, R9 ;  /* 0x0000000502097223 */ /* 0x004fca0000000109 */
[----:B------:R-:W-:Y:S01]  /*01c0*/  STG.E desc[UR4][R6.64], R9 ;  /* 0x0000000906007986 */ /* 0x000fe2000c101904 */
[----:B------:R-:W-:Y:S05]  /*01d0*/  EXIT ;  /* 0x000000000000794d */ /* 0x000fea0003800000 */
.L_x_0:
[----:B------:R-:W-:-:S00]  /*01e0*/  BRA `(.L_x_0) ;  /* 0xfffffffc00fc7947 */ /* 0x000fc0000383ffff */
[----:B------:R-:W-:-:S00]  /*01f0*/  NOP ;  /* 0x0000000000007918 */ /* 0x000fc00000000000 */
        /* <DEDUP_REMOVED lines=8> */
.L_x_16:


//--------------------- .text._Z26compute_column_multipliersPfii --------------------------
	.section	.text._Z26compute_column_multipliersPfii,"ax",@progbits
	.align	128
        .global         _Z26compute_column_multipliersPfii
        .type           _Z26compute_column_multipliersPfii,@function
        .size           _Z26compute_column_multipliersPfii,(.L_x_15 - _Z26compute_column_multipliersPfii)
        .other          _Z26compute_column_multipliersPfii,@"STO_CUDA_ENTRY STV_DEFAULT"
_Z26compute_column_multipliersPfii:
.text._Z26compute_column_multipliersPfii:
[----:B------:R-:W-:Y:S01]  /*0000*/  LDC R1, c[0x0][0x37c] ;  /* 0x0000df00ff017b82 */ /* 0x000fe20000000800 */
[----:B------:R-:W0:Y:S07]  /*0010*/  S2R R3, SR_TID.X ;  /* 0x0000000000037919 */ /* 0x000e2e0000002100 */
[----:B------:R-:W0:Y:S08]  /*0020*/  S2UR UR4, SR_CTAID.X ;  /* 0x00000000000479c3 */ /* 0x000e300000002500 */
[----:B------:R-:W0:Y:S08]  /*0030*/  LDC R0, c[0x0][0x360] ;  /* 0x0000d800ff007b82 */ /* 0x000e300000000800 */
[----:B------:R-:W1:Y:S01]  /*0040*/  LDC.64 R8, c[0x0][0x388] ;  /* 0x0000e200ff087b82 */ /* 0x000e620000000a00 */
[----:B0-----:R-:W-:-:S04]  /*0050*/  IMAD R0, R0, UR4, R3 ;  /* 0x0000000400007c24 */ /* 0x001fc8000f8e0203 */
[----:B-1----:R-:W-:-:S05]  /*0060*/  IMAD.X R7, R0, 0x1, R9, PT ;  /* 0x0000000100077824 */ /* 0x002fca00038e0609 */
[----:B------:R-:W-:-:S13]  /*0070*/  ISETP.GE.AND P0, PT, R7, R8, PT ;  /* 0x000000080700720c */ /* 0x000fda0003f06270 */
[----:B------:R-:W-:Y:S05]  /*0080*/  @P0 EXIT ;  /* 0x000000000000094d */ /* 0x000fea0003800000 */
[----:B------:R-:W0:Y:S01]  /*0090*/  LDC.64 R4, c[0x0][0x380] ;  /* 0x0000e000ff047b82 */ /* 0x000e220000000a00 */
[----:B------:R-:W1:Y:S01]  /*00a0*/  LDCU.64 UR4, c[0x0][0x358] ;  /* 0x00006b00ff0477ac */ /* 0x000e620008000a00 */
[-CC-:B------:R-:W-:Y:S02]  /*00b0*/  IMAD R3, R9, R8.reuse, R9.reuse ;  /* 0x0000000809037224 */ /* 0x180fe400078e0209 */
[----:B------:R-:W-:Y:S02]  /*00c0*/  IMAD R7, R7, R8, R9 ;  /* 0x0000000807077224 */ /* 0x000fe400078e0209 */
[----:B0-----:R-:W-:-:S06]  /*00d0*/  IMAD.WIDE R2, R3, 0x4, R4 ;  /* 0x0000000403027825 */ /* 0x001fcc00078e0204 */
[----:B-1----:R-:W2:Y:S01]  /*00e0*/  LDG.E R3, desc[UR4][R2.64] ;  /* 0x0000000402037981 */ /* 0x002ea2000c1e1900 */
[----:B------:R-:W-:-:S05]  /*00f0*/  IMAD.WIDE R4, R7, 0x4, R4 ;  /* 0x0000000407047825 */ /* 0x000fca00078e0204 */
[----:B------:R-:W3:Y:S01]  /*0100*/  LDG.E R0, desc[UR4][R4.64] ;  /* 0x0000000404007981 */ /* 0x000ee2000c1e1900 */
[----:B------:R-:W-:Y:S01]  /*0110*/  BSSY.RECONVERGENT B0, `(.L_x_1) ;  /* 0x000000c000007945 */ /* 0x000fe20003800200 */
[----:B--2---:R-:W0:Y:S08]  /*0120*/  MUFU.RCP R6, R3 ;  /* 0x0000000300067308 */ /* 0x004e300000001000 */
[----:B---3--:R-:W1:Y:S01]  /*0130*/  FCHK P0, R0, R3 ;  /* 0x0000000300007302 */ /* 0x008e620000000000 */
[----:B0-----:R-:W-:-:S04]  /*0140*/  FFMA R7, -R3, R6, 1 ;  /* 0x3f80000003077423 */ /* 0x001fc80000000106 */
[----:B------:R-:W-:-:S04]  /*0150*/  FFMA R7, R6, R7, R6 ;  /* 0x0000000706077223 */ /* 0x000fc80000000006 */
[----:B------:R-:W-:-:S04]  /*0160*/  FFMA R6, R0, R7, RZ ;  /* 0x0000000700067223 */ /* 0x000fc800000000ff */
[----:B------:R-:W-:-:S04]  /*0170*/  FFMA R8, -R3, R6, R0 ;  /* 0x0000000603087223 */ /* 0x000fc80000000100 */
[----:B------:R-:W-:Y:S01]  /*0180*/  FFMA R7, R7, R8, R6 ;  /* 0x0000000807077223 */ /* 0x000fe20000000006 */
[----:B-1----:R-:W-:Y:S06]  /*0190*/  @!P0 BRA `(.L_x_2) ;  /* 0x00000000000c8947 */ /* 0x002fec0003800000 */
[----:B------:R-:W-:-:S07]  /*01a0*/  MOV R2, 0x1c0 ;  /* 0x000001c000027802 */ /* 0x000fce0000000f00 */
[----:B------:R-:W-:Y:S05]  /*01b0*/  CALL.REL.NOINC `($__internal_0_$__cuda_sm3x_div_rn_noftz_f32_slowpath) ;  /* 0x0000000000107944 */ /* 0x000fea0003c00000 */
[----:B------:R-:W-:-:S07]  /*01c0*/  IMAD.MOV.U32 R7, RZ, RZ, R0 ;  /* 0x000000ffff077224 */ /* 0x000fce00078e0000 */
.L_x_2:
[----:B------:R-:W-:Y:S05]  /*01d0*/  BSYNC.RECONVERGENT B0 ;  /* 0x0000000000007941 */ /* 0x000fea0003800200 */
.L_x_1:
[----:B------:R-:W-:Y:S01]  /*01e0*/  STG.E desc[UR4][R4.64], R7 ;  /* 0x0000000704007986 */ /* 0x000fe2000c101904 */
[----:B------:R-:W-:Y:S05]  /*01f0*/  EXIT ;  /* 0x000000000000794d */ /* 0x000fea0003800000 */
        .weak           $__internal_0_$__cuda_sm3x_div_rn_noftz_f32_slowpath
        .type           $__internal_0_$__cuda_sm3x_div_rn_noftz_f32_slowpath,@function
        .size           $__internal_0_$__cuda_sm3x_div_rn_noftz_f32_slowpath,(.L_x_15 - $__internal_0_$__cuda_sm3x_div_rn_noftz_f32_slowpath)
$__internal_0_$__cuda_sm3x_div_rn_noftz_f32_slowpath:
[--C-:B------:R-:W-:Y:S01]  /*0200*/  SHF.R.U32.HI R7, RZ, 0x17, R3.reuse ;  /* 0x00000017ff077819 */ /* 0x100fe20000011603 */
[----:B------:R-:W-:Y:S01]  /*0210*/  BSSY.RECONVERGENT B1, `(.L_x_3) ;  /* 0x0000064000017945 */ /* 0x000fe20003800200 */
[--C-:B------:R-:W-:Y:S01]  /*0220*/  SHF.R.U32.HI R6, RZ, 0x17, R0.reuse ;  /* 0x00000017ff067819 */ /* 0x100fe20000011600 */
[----:B------:R-:W-:Y:S01]  /*0230*/  IMAD.MOV.U32 R8, RZ, RZ, R0 ;  /* 0x000000ffff087224 */ /* 0x000fe200078e0000 */
[----:B------:R-:W-:Y:S01]  /*0240*/  LOP3.LUT R7, R7, 0xff, RZ, 0xc0, !PT ;  /* 0x000000ff07077812 */ /* 0x000fe200078ec0ff */
[----:B------:R-:W-:Y:S01]  /*0250*/  IMAD.MOV.U32 R9, RZ, RZ, R3 ;  /* 0x000000ffff097224 */ /* 0x000fe200078e0003 */
[----:B------:R-:W-:-:S03]  /*0260*/  LOP3.LUT R6, R6, 0xff, RZ, 0xc0, !PT ;  /* 0x000000ff06067812 */ /* 0x000fc600078ec0ff */
[----:B------:R-:W-:Y:S02]  /*0270*/  VIADD R12, R7, 0xffffffff ;  /* 0xffffffff070c7836 */ /* 0x000fe40000000000 */
[----:B------:R-:W-:-:S03]  /*0280*/  VIADD R11, R6, 0xffffffff ;  /* 0xffffffff060b7836 */ /* 0x000fc60000000000 */
[----:B------:R-:W-:-:S04]  /*0290*/  ISETP.GT.U32.AND P0, PT, R12, 0xfd, PT ;  /* 0x000000fd0c00780c */ /* 0x000fc80003f04070 */
[----:B------:R-:W-:-:S13]  /*02a0*/  ISETP.GT.U32.OR P0, PT, R11, 0xfd, P0 ;  /* 0x000000fd0b00780c */ /* 0x000fda0000704470 */
[----:B------:R-:W-:Y:S01]  /*02b0*/  @!P0 IMAD.MOV.U32 R10, RZ, RZ, RZ ;  /* 0x000000ffff0a8224 */ /* 0x000fe200078e00ff */
[----:B------:R-:W-:Y:S06]  /*02c0*/  @!P0 BRA `(.L_x_4) ;  /* 0x00000000005c8947 */ /* 0x000fec0003800000 */
[----:B------:R-:W-:Y:S02]  /*02d0*/  FSETP.GTU.FTZ.AND P0, PT, |R0|, +INF , PT ;  /* 0x7f8000000000780b */ /* 0x000fe40003f1c200 */
[----:B------:R-:W-:-:S04]  /*02e0*/  FSETP.GTU.FTZ.AND P1, PT, |R3|, +INF , PT ;  /* 0x7f8000000300780b */ /* 0x000fc80003f3c200 */
[----:B------:R-:W-:-:S13]  /*02f0*/  PLOP3.LUT P0, PT, P0, P1, PT, 0xf8, 0x8f ;  /* 0x00000000008f781c */ /* 0x000fda0000703f70 */
[----:B------:R-:W-:Y:S05]  /*0300*/  @P0 BRA `(.L_x_5) ;  /* 0x00000004004c0947 */ /* 0x000fea0003800000 */
[----:B------:R-:W-:-:S13]  /*0310*/  LOP3.LUT P0, RZ, R9, 0x7fffffff, R8, 0xc8, !PT ;  /* 0x7fffffff09ff7812 */ /* 0x000fda000780c808 */
[----:B------:R-:W-:Y:S05]  /*0320*/  @!P0 BRA `(.L_x_6) ;  /* 0x00000004003c8947 */ /* 0x000fea0003800000 */
[C---:B------:R-:W-:Y:S02]  /*0330*/  FSETP.NEU.FTZ.AND P2, PT, |R0|.reuse, +INF , PT ;  /* 0x7f8000000000780b */ /* 0x040fe40003f5d200 */
[----:B------:R-:W-:Y:S02]  /*0340*/  FSETP.NEU.FTZ.AND P1, PT, |R3|, +INF , PT ;  /* 0x7f8000000300780b */ /* 0x000fe40003f3d200 */
[----:B------:R-:W-:-:S11]  /*0350*/  FSETP.NEU.FTZ.AND P0, PT, |R0|, +INF , PT ;  /* 0x7f8000000000780b */ /* 0x000fd60003f1d200 */
[----:B------:R-:W-:Y:S05]  /*0360*/  @!P1 BRA !P2, `(.L_x_6) ;  /* 0x00000004002c9947 */ /* 0x000fea0005000000 */
[----:B------:R-:W-:-:S04]  /*0370*/  LOP3.LUT P2, RZ, R8, 0x7fffffff, RZ, 0xc0, !PT ;  /* 0x7fffffff08ff7812 */ /* 0x000fc8000784c0ff */
[----:B------:R-:W-:-:S13]  /*0380*/  PLOP3.LUT P1, PT, P1, P2, PT, 0x2f, 0xf2 ;  /* 0x0000000000f2781c */ /* 0x000fda0000f24577 */
[----:B------:R-:W-:Y:S05]  /*0390*/  @P1 BRA `(.L_x_7) ;  /* 0x0000000400181947 */ /* 0x000fea0003800000 */
[----:B------:R-:W-:-:S04]  /*03a0*/  LOP3.LUT P1, RZ, R9, 0x7fffffff, RZ, 0xc0, !PT ;  /* 0x7fffffff09ff7812 */ /* 0x000fc8000782c0ff */
[----:B------:R-:W-:-:S13]  /*03b0*/  PLOP3.LUT P0, PT, P0, P1, PT, 0x2f, 0xf2 ;  /* 0x0000000000f2781c */ /* 0x000fda0000702577 */
[----:B------:R-:W-:Y:S05]  /*03c0*/  @P0 BRA `(.L_x_8) ;  /* 0x0000000400000947 */ /* 0x000fea0003800000 */
[----:B------:R-:W-:Y:S02]  /*03d0*/  ISETP.GE.AND P0, PT, R11, RZ, PT ;  /* 0x000000ff0b00720c */ /* 0x000fe40003f06270 */
[----:B------:R-:W-:-:S11]  /*03e0*/  ISETP.GE.AND P1, PT, R12, RZ, PT ;  /* 0x000000ff0c00720c */ /* 0x000fd60003f26270 */
[----:B------:R-:W-:Y:S02]  /*03f0*/  @P0 IMAD.MOV.U32 R10, RZ, RZ, RZ ;  /* 0x000000ffff0a0224 */ /* 0x000fe400078e00ff */
[----:B------:R-:W-:Y:S01]  /*0400*/  @!P0 FFMA R8, R0, 1.84467440737095516160e+19, RZ ;  /* 0x5f80000000088823 */ /* 0x000fe200000000ff */
[----:B------:R-:W-:Y:S02]  /*0410*/  @!P0 IMAD.MOV.U32 R10, RZ, RZ, -0x40 ;  /* 0xffffffc0ff0a8424 */ /* 0x000fe400078e00ff */
[----:B------:R-:W-:Y:S02]  /*0420*/  @!P1 FFMA R9, R3, 1.84467440737095516160e+19, RZ ;  /* 0x5f80000003099823 */ /* 0x000fe400000000ff */
[----:B------:R-:W-:-:S07]  /*0430*/  @!P1 VIADD R10, R10, 0x40 ;  /* 0x000000400a0a9836 */ /* 0x000fce0000000000 */
.L_x_4:
[----:B------:R-:W-:Y:S01]  /*0440*/  LEA R0, R7, 0xc0800000, 0x17 ;  /* 0xc080000007007811 */ /* 0x000fe200078eb8ff */
[----:B------:R-:W-:Y:S01]  /*0450*/  VIADD R6, R6, 0xffffff81 ;  /* 0xffffff8106067836 */ /* 0x000fe20000000000 */
[----:B------:R-:W-:Y:S03]  /*0460*/  BSSY.RECONVERGENT B2, `(.L_x_9) ;  /* 0x0000035000027945 */ /* 0x000fe60003800200 */
[----:B------:R-:W-:Y:S01]  /*0470*/  IMAD.IADD R9, R9, 0x1, -R0 ;  /* 0x0000000109097824 */ /* 0x000fe200078e0a00 */
[C---:B------:R-:W-:Y:S01]  /*0480*/  IADD3 R7, PT, PT, R6.reuse, 0x7f, -R7 ;  /* 0x0000007f06077810 */ /* 0x040fe20007ffe807 */
[----:B------:R-:W-:Y:S02]  /*0490*/  IMAD R0, R6, -0x800000, R8 ;  /* 0xff80000006007824 */ /* 0x000fe400078e0208 */
[----:B------:R-:W0:Y:S01]  /*04a0*/  MUFU.RCP R3, R9 ;  /* 0x0000000900037308 */ /* 0x000e220000001000 */
[----:B------:R-:W-:Y:S01]  /*04b0*/  FADD.FTZ R11, -R9, -RZ ;  /* 0x800000ff090b7221 */ /* 0x000fe20000010100 */
[----:B------:R-:W-:-:S03]  /*04c0*/  IMAD.IADD R7, R7, 0x1, R10 ;  /* 0x0000000107077824 */ /* 0x000fc600078e020a */
[----:B0-----:R-:W-:-:S04]  /*04d0*/  FFMA R12, R3, R11, 1 ;  /* 0x3f800000030c7423 */ /* 0x001fc8000000000b */
[----:B------:R-:W-:-:S04]  /*04e0*/  FFMA R12, R3, R12, R3 ;  /* 0x0000000c030c7223 */ /* 0x000fc80000000003 */
[----:B------:R-:W-:-:S04]  /*04f0*/  FFMA R3, R0, R12, RZ ;  /* 0x0000000c00037223 */ /* 0x000fc800000000ff */
[----:B------:R-:W-:-:S04]  /*0500*/  FFMA R8, R11, R3, R0 ;  /* 0x000000030b087223 */ /* 0x000fc80000000000 */
[----:B------:R-:W-:-:S04]  /*0510*/  FFMA R13, R12, R8, R3 ;  /* 0x000000080c0d7223 */ /* 0x000fc80000000003 */
[----:B------:R-:W-:-:S04]  /*0520*/  FFMA R8, R11, R13, R0 ;  /* 0x0000000d0b087223 */ /* 0x000fc80000000000 */
[----:B------:R-:W-:-:S05]  /*0530*/  FFMA R0, R12, R8, R13 ;  /* 0x000000080c007223 */ /* 0x000fca000000000d */
[----:B------:R-:W-:-:S04]  /*0540*/  SHF.R.U32.HI R3, RZ, 0x17, R0 ;  /* 0x00000017ff037819 */ /* 0x000fc80000011600 */
[----:B------:R-:W-:-:S05]  /*0550*/  LOP3.LUT R3, R3, 0xff, RZ, 0xc0, !PT ;  /* 0x000000ff03037812 */ /* 0x000fca00078ec0ff */
[----:B------:R-:W-:-:S04]  /*0560*/  IMAD.IADD R9, R3, 0x1, R7 ;  /* 0x0000000103097824 */ /* 0x000fc800078e0207 */
[----:B------:R-:W-:-:S05]  /*0570*/  VIADD R3, R9, 0xffffffff ;  /* 0xffffffff09037836 */ /* 0x000fca0000000000 */
[----:B------:R-:W-:-:S13]  /*0580*/  ISETP.GE.U32.AND P0, PT, R3, 0xfe, PT ;  /* 0x000000fe0300780c */ /* 0x000fda0003f06070 */
[----:B------:R-:W-:Y:S05]  /*0590*/  @!P0 BRA `(.L_x_10) ;  /* 0x0000000000808947 */ /* 0x000fea0003800000 */
[----:B------:R-:W-:-:S13]  /*05a0*/  ISETP.GT.AND P0, PT, R9, 0xfe, PT ;  /* 0x000000fe0900780c */ /* 0x000fda0003f04270 */
[----:B------:R-:W-:Y:S05]  /*05b0*/  @P0 BRA `(.L_x_11) ;  /* 0x00000000006c0947 */ /* 0x000fea0003800000 */
[----:B------:R-:W-:-:S13]  /*05c0*/  ISETP.GE.AND P0, PT, R9, 0x1, PT ;  /* 0x000000010900780c */ /* 0x000fda0003f06270 */
[----:B------:R-:W-:Y:S05]  /*05d0*/  @P0 BRA `(.L_x_12) ;  /* 0x0000000000740947 */ /* 0x000fea0003800000 */
[----:B------:R-:W-:Y:S02]  /*05e0*/  ISETP.GE.AND P0, PT, R9, -0x18, PT ;  /* 0xffffffe80900780c */ /* 0x000fe40003f06270 */
[----:B------:R-:W-:-:S11]  /*05f0*/  LOP3.LUT R0, R0, 0x80000000, RZ, 0xc0, !PT ;  /* 0x8000000000007812 */ /* 0x000fd600078ec0ff */
[----:B------:R-:W-:Y:S05]  /*0600*/  @!P0 BRA `(.L_x_12) ;  /* 0x0000000000688947 */ /* 0x000fea0003800000 */
[CCC-:B------:R-:W-:Y:S01]  /*0610*/  FFMA.RZ R3, R12.reuse, R8.reuse, R13.reuse ;  /* 0x000000080c037223 */ /* 0x1c0fe2000000c00d */
[CCC-:B------:R-:W-:Y:S01]  /*0620*/  FFMA.RM R6, R12.reuse, R8.reuse, R13.reuse ;  /* 0x000000080c067223 */ /* 0x1c0fe2000000400d */
[C---:B------:R-:W-:Y:S02]  /*0630*/  ISETP.NE.AND P2, PT, R9.reuse, RZ, PT ;  /* 0x000000ff0900720c */ /* 0x040fe40003f45270 */
[----:B------:R-:W-:Y:S02]  /*0640*/  ISETP.NE.AND P1, PT, R9, RZ, PT ;  /* 0x000000ff0900720c */ /* 0x000fe40003f25270 */
[----:B------:R-:W-:Y:S01]  /*0650*/  LOP3.LUT R7, R3, 0x7fffff, RZ, 0xc0, !PT ;  /* 0x007fffff03077812 */ /* 0x000fe200078ec0ff */
[----:B------:R-:W-:Y:S01]  /*0660*/  FFMA.RP R3, R12, R8, R13 ;  /* 0x000000080c037223 */ /* 0x000fe2000000800d */
[----:B------:R-:W-:Y:S02]  /*0670*/  VIADD R8, R9, 0x20 ;  /* 0x0000002009087836 */ /* 0x000fe40000000000 */
[----:B------:R-:W-:Y:S01]  /*0680*/  LOP3.LUT R7, R7, 0x800000, RZ, 0xfc, !PT ;  /* 0x0080000007077812 */ /* 0x000fe200078efcff */
[----:B------:R-:W-:Y:S01]  /*0690*/  IMAD.MOV R9, RZ, RZ, -R9 ;  /* 0x000000ffff097224 */ /* 0x000fe200078e0a09 */
[----:B------:R-:W-:-:S02]  /*06a0*/  FSETP.NEU.FTZ.AND P0, PT, R3, R6, PT ;  /* 0x000000060300720b */ /* 0x000fc40003f1d000 */
[----:B------:R-:W-:Y:S02]  /*06b0*/  SHF.L.U32 R8, R7, R8, RZ ;  /* 0x0000000807087219 */ /* 0x000fe400000006ff */
[----:B------:R-:W-:Y:S02]  /*06c0*/  SEL R6, R9, RZ, P2 ;  /* 0x000000ff09067207 */ /* 0x000fe40001000000 */
[----:B------:R-:W-:Y:S02]  /*06d0*/  ISETP.NE.AND P1, PT, R8, RZ, P1 ;  /* 0x000000ff0800720c */ /* 0x000fe40000f25270 */
[----:B------:R-:W-:Y:S02]  /*06e0*/  SHF.R.U32.HI R6, RZ, R6, R7 ;  /* 0x00000006ff067219 */ /* 0x000fe40000011607 */
[----:B------:R-:W-:Y:S02]  /*06f0*/  PLOP3.LUT P0, PT, P0, P1, PT, 0xf8, 0x8f ;  /* 0x00000000008f781c */ /* 0x000fe40000703f70 */
[----:B------:R-:W-:-:S02]  /*0700*/  SHF.R.U32.HI R8, RZ, 0x1, R6 ;  /* 0x00000001ff087819 */ /* 0x000fc40000011606 */
[----:B------:R-:W-:-:S04]  /*0710*/  SEL R3, RZ, 0x1, !P0 ;  /* 0x00000001ff037807 */ /* 0x000fc80004000000 */
[----:B------:R-:W-:-:S04]  /*0720*/  LOP3.LUT R3, R3, 0x1, R8, 0xf8, !PT ;  /* 0x0000000103037812 */ /* 0x000fc800078ef808 */
[----:B------:R-:W-:-:S05]  /*0730*/  LOP3.LUT R3, R3, R6, RZ, 0xc0, !PT ;  /* 0x0000000603037212 */ /* 0x000fca00078ec0ff */
[----:B------:R-:W-:-:S05]  /*0740*/  IMAD.IADD R3, R8, 0x1, R3 ;  /* 0x0000000108037824 */ /* 0x000fca00078e0203 */
[----:B------:R-:W-:Y:S01]  /*0750*/  LOP3.LUT R0, R3, R0, RZ, 0xfc, !PT ;  /* 0x0000000003007212 */ /* 0x000fe200078efcff */
[----:B------:R-:W-:Y:S06]  /*0760*/  BRA `(.L_x_12) ;  /* 0x0000000000107947 */ /* 0x000fec0003800000 */
.L_x_11:
[----:B------:R-:W-:-:S04]  /*0770*/  LOP3.LUT R0, R0, 0x80000000, RZ, 0xc0, !PT ;  /* 0x8000000000007812 */ /* 0x000fc800078ec0ff */
[----:B------:R-:W-:Y:S01]  /*0780*/  LOP3.LUT R0, R0, 0x7f800000, RZ, 0xfc, !PT ;  /* 0x7f80000000007812 */ /* 0x000fe200078efcff */
[----:B------:R-:W-:Y:S06]  /*0790*/  BRA `(.L_x_12) ;  /* 0x0000000000047947 */ /* 0x000fec0003800000 */
.L_x_10:
[----:B------:R-:W-:-:S07]  /*07a0*/  IMAD R0, R7, 0x800000, R0 ;  /* 0x0080000007007824 */ /* 0x000fce00078e0200 */
.L_x_12:
[----:B------:R-:W-:Y:S05]  /*07b0*/  BSYNC.RECONVERGENT B2 ;  /* 0x0000000000027941 */ /* 0x000fea0003800200 */
.L_x_9:
[----:B------:R-:W-:Y:S05]  /*07c0*/  BRA `(.L_x_13) ;  /* 0x0000000000207947 */ /* 0x000fea0003800000 */
.L_x_8:
[----:B------:R-:W-:-:S04]  /*07d0*/  LOP3.LUT R0, R9, 0x80000000, R8, 0x48, !PT ;  /* 0x8000000009007812 */ /* 0x000fc800078e4808 */
[----:B------:R-:W-:Y:S01]  /*07e0*/  LOP3.LUT R0, R0, 0x7f800000, RZ, 0xfc, !PT ;  /* 0x7f80000000007812 */ /* 0x000fe200078efcff */
[----:B------:R-:W-:Y:S06]  /*07f0*/  BRA `(.L_x_13) ;  /* 0x0000000000147947 */ /* 0x000fec0003800000 */
.L_x_7:
[----:B------:R-:W-:Y:S01]  /*0800*/  LOP3.LUT R0, R9, 0x80000000, R8, 0x48, !PT ;  /* 0x8000000009007812 */ /* 0x000fe200078e4808 */
[----:B------:R-:W-:Y:S06]  /*0810*/  BRA `(.L_x_13) ;  /* 0x00000000000c7947 */ /* 0x000fec0003800000 */
.L_x_6:
[----:B------:R-:W0:Y:S01]  /*0820*/  MUFU.RSQ R0, -QNAN ;  /* 0xffc0000000007908 */ /* 0x000e220000001400 */
[----:B------:R-:W-:Y:S05]  /*0830*/  BRA `(.L_x_13) ;  /* 0x0000000000047947 */ /* 0x000fea0003800000 */
.L_x_5:
[----:B------:R-:W-:-:S07]  /*0840*/  FADD.FTZ R0, R0, R3 ;  /* 0x0000000300007221 */ /* 0x000fce0000010000 */
.L_x_13:
[----:B------:R-:W-:Y:S05]  /*0850*/  BSYNC.RECONVERGENT B1 ;  /* 0x0000000000017941 */ /* 0x000fea0003800200 */
.L_x_3:
[----:B------:R-:W-:-:S04]  /*0860*/  IMAD.MOV.U32 R3, RZ, RZ, 0x0 ;  /* 0x00000000ff037424 */ /* 0x000fc800078e00ff */
[----:B0-----:R-:W-:Y:S05]  /*0870*/  RET.REL.NODEC R2 `(_Z26compute_column_multipliersPfii) ;  /* 0xfffffff402e07950 */ /* 0x001fea0003c3ffff */
.L_x_14:
        /* <DEDUP_REMOVED lines=16> */
.L_x_15:


//--------------------- .nv.shared.reserved.0     --------------------------
	.section	.nv.shared.reserved.0,"aw",@nobits
	.weak		__nv_reservedSMEM_offset_0_alias
	.size		__nv_reservedSMEM_offset_0_alias, 0, 64
	.other		__nv_reservedSMEM_offset_0_alias,@"STO_CUDA_RESERVED_SHARED STV_DEFAULT"
__nv_reservedSMEM_offset_0_alias:
	.zero		0
	.zero		64


//--------------------- .nv.constant0._Z16update_submatrixPfii --------------------------
	.section	.nv.constant0._Z16update_submatrixPfii,"a",@progbits
	.sectionflags	@""
	.align	4
.nv.constant0._Z16update_submatrixPfii:
	.zero		912


//--------------------- .nv.constant0._Z26compute_column_multipliersPfii --------------------------
	.section	.nv.constant0._Z26compute_column_multipliersPfii,"a",@progbits
	.sectionflags	@""
	.align	4
.nv.constant0._Z26compute_column_multipliersPfii:
	.zero		912


//--------------------- SYMBOLS --------------------------

	.type		.nv.reservedSmem.offset0,@object
	.size		.nv.reservedSmem.offset0,0x4
